	.headerflags	@"EF_CUDA_TEXMODE_UNIFIED EF_CUDA_64BIT_ADDRESS EF_CUDA_ACCELERATORS EF_CUDA_SM90 EF_CUDA_VIRTUAL_SM(EF_CUDA_SM90)"
	.elftype	@"ET_EXEC"


//--------------------- .nv.info                  --------------------------
	.section	.nv.info,"",@"SHT_CUDA_INFO"
	.align	4


	//----- nvinfo : EIATTR_REGCOUNT
	.align		4
        /*0000*/ 	.byte	0x04, 0x2f
        /*0002*/ 	.short	(.L_1 - .L_0)
	.align		4
.L_0:
        /*0004*/ 	.word	index@(triton_poi_fused__to_copy_arange_clamp_mul_sub_0)
        /*0008*/ 	.word	0x0000000a


	//----- nvinfo : EIATTR_MIN_STACK_SIZE
	.align		4
.L_1:
        /*000c*/ 	.byte	0x04, 0x12
        /*000e*/ 	.short	(.L_3 - .L_2)
	.align		4
.L_2:
        /*0010*/ 	.word	index@(triton_poi_fused__to_copy_arange_clamp_mul_sub_0)
        /*0014*/ 	.word	0x00000000


	//----- nvinfo : EIATTR_FRAME_SIZE
	.align		4
.L_3:
        /*0018*/ 	.byte	0x04, 0x11
        /*001a*/ 	.short	(.L_5 - .L_4)
	.align		4
.L_4:
        /*001c*/ 	.word	index@(triton_poi_fused__to_copy_arange_clamp_mul_sub_0)
        /*0020*/ 	.word	0x00000000


	//----- nvinfo : EIATTR_MIN_STACK_SIZE
	.align		4
.L_5:
        /*0024*/ 	.byte	0x04, 0x12
        /*0026*/ 	.short	(.L_7 - .L_6)
	.align		4
.L_6:
        /*0028*/ 	.word	index@(triton_poi_fused__to_copy_arange_clamp_mul_sub_0)
        /*002c*/ 	.word	0x00000000
.L_7:


//--------------------- .nv.info.triton_poi_fused__to_copy_arange_clamp_mul_sub_0 --------------------------
	.section	.nv.info.triton_poi_fused__to_copy_arange_clamp_mul_sub_0,"",@"SHT_CUDA_INFO"
	.sectionflags	@""
	.align	4


	//----- nvinfo : EIATTR_CUDA_API_VERSION
	.align		4
        /*0000*/ 	.byte	0x04, 0x37
        /*0002*/ 	.short	(.L_9 - .L_8)
.L_8:
        /*0004*/ 	.word	0x0000007c


	//----- nvinfo : EIATTR_KPARAM_INFO
	.align		4
.L_9:
        /*0008*/ 	.byte	0x04, 0x17
        /*000a*/ 	.short	(.L_11 - .L_10)
.L_10:
        /*000c*/ 	.word	0x00000000
        /*0010*/ 	.short	0x0001
        /*0012*/ 	.short	0x0008
        /*0014*/ 	.byte	0x00, 0xf0, 0x11, 0x00


	//----- nvinfo : EIATTR_KPARAM_INFO
	.align		4
.L_11:
        /*0018*/ 	.byte	0x04, 0x17
        /*001a*/ 	.short	(.L_13 - .L_12)
.L_12:
        /*001c*/ 	.word	0x00000000
        /*0020*/ 	.short	0x0000
        /*0022*/ 	.short	0x0000
        /*0024*/ 	.byte	0x00, 0xf4, 0x21, 0x00


	//----- nvinfo : EIATTR_SPARSE_MMA_MASK
	.align		4
.L_13:
        /*0028*/ 	.byte	0x03, 0x50
        /*002a*/ 	.short	0x0000


	//----- nvinfo : EIATTR_MAXREG_COUNT
	.align		4
        /*002c*/ 	.byte	0x03, 0x1b
        /*002e*/ 	.short	0x00ff


	//----- nvinfo : EIATTR_EXIT_INSTR_OFFSETS
	.align		4
        /*0030*/ 	.byte	0x04, 0x1c
        /*0032*/ 	.short	(.L_15 - .L_14)


	//   ....[0]....
.L_14:
        /*0034*/ 	.word	0x000000f0


	//   ....[1]....
        /*0038*/ 	.word	0x00000120


	//----- nvinfo : EIATTR_REQNTID
	.align		4
.L_15:
        /*003c*/ 	.byte	0x04, 0x10
        /*003e*/ 	.short	(.L_17 - .L_16)
.L_16:
        /*0040*/ 	.word	0x00000020
        /*0044*/ 	.word	0x00000001
        /*0048*/ 	.word	0x00000001


	//----- nvinfo : EIATTR_CBANK_PARAM_SIZE
	.align		4
.L_17:
        /*004c*/ 	.byte	0x03, 0x19
        /*004e*/ 	.short	0x000c


	//----- nvinfo : EIATTR_PARAM_CBANK
	.align		4
        /*0050*/ 	.byte	0x04, 0x0a
        /*0052*/ 	.short	(.L_19 - .L_18)
	.align		4
.L_18:
        /*0054*/ 	.word	index@(.nv.constant0.triton_poi_fused__to_copy_arange_clamp_mul_sub_0)
        /*0058*/ 	.short	0x0210
        /*005a*/ 	.short	0x000c


	//----- nvinfo : EIATTR_SW_WAR
	.align		4
.L_19:
        /*005c*/ 	.byte	0x04, 0x36
        /*005e*/ 	.short	(.L_21 - .L_20)
.L_20:
        /*0060*/ 	.word	0x00000008
.L_21:


//--------------------- .nv.callgraph             --------------------------
	.section	.nv.callgraph,"",@"SHT_CUDA_CALLGRAPH"
	.align	4
	.sectionentsize	8
	.align		4
        /*0000*/ 	.word	0x00000000
	.align		4
        /*0004*/ 	.word	0xffffffff
	.align		4
        /*0008*/ 	.word	0x00000000
	.align		4
        /*000c*/ 	.word	0xfffffffe
	.align		4
        /*0010*/ 	.word	0x00000000
	.align		4
        /*0014*/ 	.word	0xfffffffd
	.align		4
        /*0018*/ 	.word	0x00000000
	.align		4
        /*001c*/ 	.word	0xfffffffc


//--------------------- .text.triton_poi_fused__to_copy_arange_clamp_mul_sub_0 --------------------------
	.section	.text.triton_poi_fused__to_copy_arange_clamp_mul_sub_0,"ax",@progbits
	.align	128
        .global         triton_poi_fused__to_copy_arange_clamp_mul_sub_0
        .type           triton_poi_fused__to_copy_arange_clamp_mul_sub_0,@function
        .size           triton_poi_fused__to_copy_arange_clamp_mul_sub_0,(.L_x_1 - triton_poi_fused__to_copy_arange_clamp_mul_sub_0)
        .other          triton_poi_fused__to_copy_arange_clamp_mul_sub_0,@"STO_CUDA_ENTRY STV_DEFAULT"
triton_poi_fused__to_copy_arange_clamp_mul_sub_0:
.text.triton_poi_fused__to_copy_arange_clamp_mul_sub_0:
[----:B------:R-:W0:Y:S02]  /*0000*/  LDC R1, c[0x0][0x28] ;  /* 0x00000a00ff017b82 */ /* 0x000e240000000800 */
[----:B------:R-:W1:Y:S01]  /*0010*/  S2R R6, SR_TID.X ;  /* 0x0000000000067919 */ /* 0x000e620000002100 */
[----:B------:R-:W2:Y:S01]  /*0020*/  LDC.64 R2, c[0x0][0x210] ;  /* 0x00008400ff027b82 */ /* 0x000ea20000000a00 */
[----:B------:R-:W3:Y:S01]  /*0030*/  S2R R5, SR_CTAID.X ;  /* 0x0000000000057919 */ /* 0x000ee20000002500 */
[C---:B-1----:R-:W-:Y:S02]  /*0040*/  LOP3.LUT R0, R6.reuse, 0x3, RZ, 0xc0, !PT ;  /* 0x0000000306007812 */ /* 0x042fe400078ec0ff */
[----:B------:R-:W-:-:S03]  /*0050*/  LOP3.LUT P0, RZ, R6, 0x1c, RZ, 0xc0, !PT ;  /* 0x0000001c06ff7812 */ /* 0x000fc6000780c0ff */
[----:B---3--:R-:W-:-:S04]  /*0060*/  IMAD R5, R5, 0x4, R0 ;  /* 0x0000000405057824 */ /* 0x008fc800078e0200 */
[C---:B--2---:R-:W-:Y:S01]  /*0070*/  IMAD.WIDE R2, R5.reuse, 0x4, R2 ;  /* 0x0000000405027825 */ /* 0x044fe200078e0202 */
[----:B------:R-:W-:Y:S02]  /*0080*/  I2FP.F32.S32 R0, R5 ;  /* 0x0000000500007245 */ /* 0x000fe40000201400 */
[----:B------:R-:W-:-:S03]  /*0090*/  ISETP.LT.AND P0, PT, R5, 0x4, !P0 ;  /* 0x000000040500780c */ /* 0x000fc60004701270 */
[----:B------:R-:W-:-:S05]  /*00a0*/  FMUL R0, R0, 0.3333333432674407959 ;  /* 0x3eaaaaab00007820 */ /* 0x000fca0000400000 */
[----:B------:R-:W-:-:S04]  /*00b0*/  FMNMX R0, RZ, R0, !PT ;  /* 0x00000000ff007209 */ /* 0x000fc80007800000 */
[----:B------:R-:W1:Y:S02]  /*00c0*/  F2I.TRUNC.NTZ R4, R0 ;  /* 0x0000000000047305 */ /* 0x000e64000020f100 */
[----:B-1----:R-:W-:-:S05]  /*00d0*/  I2FP.F32.S32 R7, R4 ;  /* 0x0000000400077245 */ /* 0x002fca0000201400 */
[----:B------:R-:W-:Y:S01]  /*00e0*/  FADD.SAT R7, R0, -R7 ;  /* 0x8000000700077221 */ /* 0x000fe20000002000 */
[----:B------:R-:W-:Y:S06]  /*00f0*/  @!P0 EXIT ;  /* 0x000000000000894d */ /* 0x000fec0003800000 */
[----:B------:R-:W-:Y:S02]  /*0100*/  ULDC.64 UR4, c[0x0][0x208] ;  /* 0x0000820000047ab9 */ /* 0x000fe40000000a00 */
[----:B------:R-:W-:Y:S01]  /*0110*/  STG.E desc[UR4][R2.64], R7 ;  /* 0x0000000702007986 */ /* 0x000fe2000c101904 */
[----:B------:R-:W-:Y:S05]  /*0120*/  EXIT ;  /* 0x000000000000794d */ /* 0x000fea0003800000 */
.L_x_0:
[----:B------:R-:W-:-:S00]  /*0130*/  BRA `(.L_x_0) ;  /* 0xfffffffc00fc7947 */ /* 0x000fc0000383ffff */
[----:B------:R-:W-:-:S00]  /*0140*/  NOP ;  /* 0x0000000000007918 */ /* 0x000fc00000000000 */
        /* <DEDUP_REMOVED lines=11> */
.L_x_1:


//--------------------- .nv.constant0.triton_poi_fused__to_copy_arange_clamp_mul_sub_0 --------------------------
	.section	.nv.constant0.triton_poi_fused__to_copy_arange_clamp_mul_sub_0,"a",@progbits
	.sectionflags	@""
	.align	4
.nv.constant0.triton_poi_fused__to_copy_arange_clamp_mul_sub_0:
	.zero		540
